//
// Generated by NVIDIA NVVM Compiler
//
// Compiler Build ID: CL-36424714
// Cuda compilation tools, release 13.0, V13.0.88
// Based on NVVM 20.0.0
//

.version 9.0
.target sm_100
.address_size 64

	// .globl	_Z15matrix_multiplyPiS_S_

.visible .entry _Z15matrix_multiplyPiS_S_(
	.param .u64 .ptr .align 1 _Z15matrix_multiplyPiS_S__param_0,
	.param .u64 .ptr .align 1 _Z15matrix_multiplyPiS_S__param_1,
	.param .u64 .ptr .align 1 _Z15matrix_multiplyPiS_S__param_2
)
{
	.reg .b32 	%r<36>;
	.reg .b64 	%rd<13>;

	ld.param.u64 	%rd1, [_Z15matrix_multiplyPiS_S__param_0];
	ld.param.u64 	%rd2, [_Z15matrix_multiplyPiS_S__param_1];
	ld.param.u64 	%rd3, [_Z15matrix_multiplyPiS_S__param_2];
	cvta.to.global.u64 	%rd4, %rd3;
	mov.u32 	%r1, %ctaid.x;
	mov.u32 	%r2, %ctaid.y;
	mul.lo.s32 	%r3, %r2, 10;
	add.s32 	%r4, %r3, %r1;
	mul.wide.u32 	%rd5, %r4, 4;
	add.s64 	%rd6, %rd4, %rd5;
	mov.b32 	%r5, 0;
	st.global.u32 	[%rd6], %r5;
	cvta.to.global.u64 	%rd7, %rd1;
	cvta.to.global.u64 	%rd8, %rd2;
	mul.wide.u32 	%rd9, %r3, 4;
	add.s64 	%rd10, %rd7, %rd9;
	ld.global.u32 	%r6, [%rd10];
	mul.wide.u32 	%rd11, %r1, 4;
	add.s64 	%rd12, %rd8, %rd11;
	ld.global.u32 	%r7, [%rd12];
	mul.lo.s32 	%r8, %r7, %r6;
	st.global.u32 	[%rd6], %r8;
	ld.global.u32 	%r9, [%rd10+4];
	ld.global.u32 	%r10, [%rd12+40];
	mad.lo.s32 	%r11, %r10, %r9, %r8;
	st.global.u32 	[%rd6], %r11;
	ld.global.u32 	%r12, [%rd10+8];
	ld.global.u32 	%r13, [%rd12+80];
	mad.lo.s32 	%r14, %r13, %r12, %r11;
	st.global.u32 	[%rd6], %r14;
	ld.global.u32 	%r15, [%rd10+12];
	ld.global.u32 	%r16, [%rd12+120];
	mad.lo.s32 	%r17, %r16, %r15, %r14;
	st.global.u32 	[%rd6], %r17;
	ld.global.u32 	%r18, [%rd10+16];
	ld.global.u32 	%r19, [%rd12+160];
	mad.lo.s32 	%r20, %r19, %r18, %r17;
	st.global.u32 	[%rd6], %r20;
	ld.global.u32 	%r21, [%rd10+20];
	ld.global.u32 	%r22, [%rd12+200];
	mad.lo.s32 	%r23, %r22, %r21, %r20;
	st.global.u32 	[%rd6], %r23;
	ld.global.u32 	%r24, [%rd10+24];
	ld.global.u32 	%r25, [%rd12+240];
	mad.lo.s32 	%r26, %r25, %r24, %r23;
	st.global.u32 	[%rd6], %r26;
	ld.global.u32 	%r27, [%rd10+28];
	ld.global.u32 	%r28, [%rd12+280];
	mad.lo.s32 	%r29, %r28, %r27, %r26;
	st.global.u32 	[%rd6], %r29;
	ld.global.u32 	%r30, [%rd10+32];
	ld.global.u32 	%r31, [%rd12+320];
	mad.lo.s32 	%r32, %r31, %r30, %r29;
	st.global.u32 	[%rd6], %r32;
	ld.global.u32 	%r33, [%rd10+36];
	ld.global.u32 	%r34, [%rd12+360];
	mad.lo.s32 	%r35, %r34, %r33, %r32;
	st.global.u32 	[%rd6], %r35;
	ret;

}


// ===== COMPILED SASS (sm_100) =====

	.target	sm_100

	.elftype	@"ET_EXEC"


//--------------------- .note.nv.tkinfo           --------------------------
	.section	.note.nv.tkinfo,"",@"SHT_NOTE"
	.sectionflags	@"SHF_NOTE_NV_TKINFO"
	.tkinfo
        /*0018*/ 	.word	0x00000002
        /*0030*/ 	.string	""
        /*0030*/ 	.string	"ptxas"
        /*0030*/ 	.string	"Cuda compilation tools, release 13.0, V13.0.88"
        /*0030*/ 	.string	"Build cuda_13.0.r13.0/compiler.36424714_0"
        /*0030*/ 	.string	"-arch sm_100 -m 64 "



//--------------------- .note.nv.cuinfo           --------------------------
	.section	.note.nv.cuinfo,"",@"SHT_NOTE"
	.sectionflags	@"SHF_NOTE_NV_CUINFO"
        /*0018*/ 	.short	0x0002
        /*001a*/ 	.short	0x0064
        /*001c*/ 	.short	0x0082
	.zero		2


//--------------------- .nv.info                  --------------------------
	.section	.nv.info,"",@"SHT_CUDA_INFO"
	.align	4


	//----- nvinfo : EIATTR_REGCOUNT
	.align		4
        /*0000*/ 	.byte	0x04, 0x2f
        /*0002*/ 	.short	(.L_1 - .L_0)
	.align		4
.L_0:
        /*0004*/ 	.word	index@(_Z15matrix_multiplyPiS_S_)
        /*0008*/ 	.word	0x00000010


	//----- nvinfo : EIATTR_FRAME_SIZE
	.align		4
.L_1:
        /*000c*/ 	.byte	0x04, 0x11
        /*000e*/ 	.short	(.L_3 - .L_2)
	.align		4
.L_2:
        /*0010*/ 	.word	index@(_Z15matrix_multiplyPiS_S_)
        /*0014*/ 	.word	0x00000000


	//----- nvinfo : EIATTR_MIN_STACK_SIZE
	.align		4
.L_3:
        /*0018*/ 	.byte	0x04, 0x12
        /*001a*/ 	.short	(.L_5 - .L_4)
	.align		4
.L_4:
        /*001c*/ 	.word	index@(_Z15matrix_multiplyPiS_S_)
        /*0020*/ 	.word	0x00000000
.L_5:


//--------------------- .nv.compat                --------------------------
	.section	.nv.compat,"",@"SHT_CUDA_COMPAT_INFO"
	.align	4
        /*0000*/ 	.byte	0x02, 0x09, 0x00, 0x00, 0x02, 0x02, 0x01, 0x00, 0x02, 0x05, 0x05, 0x00, 0x03, 0x07, 0x01, 0x01
        /*0010*/ 	.byte	0x02, 0x03, 0x00, 0x00, 0x02, 0x06, 0x01, 0x00, 0x04, 0x0b, 0x08, 0x00, 0x09, 0x00, 0x00, 0x00
        /*0020*/ 	.byte	0x00, 0x00, 0x00, 0x00


//--------------------- .nv.info._Z15matrix_multiplyPiS_S_ --------------------------
	.section	.nv.info._Z15matrix_multiplyPiS_S_,"",@"SHT_CUDA_INFO"
	.sectionflags	@""
	.align	4


	//----- nvinfo : EIATTR_CUDA_API_VERSION
	.align		4
        /*0000*/ 	.byte	0x04, 0x37
        /*0002*/ 	.short	(.L_7 - .L_6)
.L_6:
        /*0004*/ 	.word	0x00000082


	//----- nvinfo : EIATTR_KPARAM_INFO
	.align		4
.L_7:
        /*0008*/ 	.byte	0x04, 0x17
        /*000a*/ 	.short	(.L_9 - .L_8)
.L_8:
        /*000c*/ 	.word	0x00000000
        /*0010*/ 	.short	0x0002
        /*0012*/ 	.short	0x0010
        /*0014*/ 	.byte	0x00, 0xf5, 0x21, 0x00


	//----- nvinfo : EIATTR_KPARAM_INFO
	.align		4
.L_9:
        /*0018*/ 	.byte	0x04, 0x17
        /*001a*/ 	.short	(.L_11 - .L_10)
.L_10:
        /*001c*/ 	.word	0x00000000
        /*0020*/ 	.short	0x0001
        /*0022*/ 	.short	0x0008
        /*0024*/ 	.byte	0x00, 0xf5, 0x21, 0x00


	//----- nvinfo : EIATTR_KPARAM_INFO
	.align		4
.L_11:
        /*0028*/ 	.byte	0x04, 0x17
        /*002a*/ 	.short	(.L_13 - .L_12)
.L_12:
        /*002c*/ 	.word	0x00000000
        /*0030*/ 	.short	0x0000
        /*0032*/ 	.short	0x0000
        /*0034*/ 	.byte	0x00, 0xf5, 0x21, 0x00


	//----- nvinfo : EIATTR_SPARSE_MMA_MASK
	.align		4
.L_13:
        /*0038*/ 	.byte	0x03, 0x50
        /*003a*/ 	.short	0x0000


	//----- nvinfo : EIATTR_MAXREG_COUNT
	.align		4
        /*003c*/ 	.byte	0x03, 0x1b
        /*003e*/ 	.short	0x00ff


	//----- nvinfo : EIATTR_MERCURY_ISA_VERSION
	.align		4
        /*0040*/ 	.byte	0x03, 0x5f
        /*0042*/ 	.short	0x0101


	//----- nvinfo : EIATTR_VRC_CTA_INIT_COUNT
	.align		4
        /*0044*/ 	.byte	0x02, 0x4a
	.zero		1
	.zero		1


	//----- nvinfo : EIATTR_EXIT_INSTR_OFFSETS
	.align		4
        /*0048*/ 	.byte	0x04, 0x1c
        /*004a*/ 	.short	(.L_15 - .L_14)


	//   ....[0]....
.L_14:
        /*004c*/ 	.word	0x00000350


	//----- nvinfo : EIATTR_CBANK_PARAM_SIZE
	.align		4
.L_15:
        /*0050*/ 	.byte	0x03, 0x19
        /*0052*/ 	.short	0x0018


	//----- nvinfo : EIATTR_PARAM_CBANK
	.align		4
        /*0054*/ 	.byte	0x04, 0x0a
        /*0056*/ 	.short	(.L_17 - .L_16)
	.align		4
.L_16:
        /*0058*/ 	.word	index@(.nv.constant0._Z15matrix_multiplyPiS_S_)
        /*005c*/ 	.short	0x0380
        /*005e*/ 	.short	0x0018


	//----- nvinfo : EIATTR_SW_WAR
	.align		4
.L_17:
        /*0060*/ 	.byte	0x04, 0x36
        /*0062*/ 	.short	(.L_19 - .L_18)
.L_18:
        /*0064*/ 	.word	0x00000008
.L_19:


//--------------------- .nv.callgraph             --------------------------
	.section	.nv.callgraph,"",@"SHT_CUDA_CALLGRAPH"
	.align	4
	.sectionentsize	8
	.align		4
        /*0000*/ 	.word	0x00000000
	.align		4
        /*0004*/ 	.word	0xffffffff
	.align		4
        /*0008*/ 	.word	0x00000000
	.align		4
        /*000c*/ 	.word	0xfffffffe
	.align		4
        /*0010*/ 	.word	0x00000000
	.align		4
        /*0014*/ 	.word	0xfffffffd
	.align		4
        /*0018*/ 	.word	0x00000000
	.align		4
        /*001c*/ 	.word	0xfffffffc


//--------------------- .text._Z15matrix_multiplyPiS_S_ --------------------------
	.section	.text._Z15matrix_multiplyPiS_S_,"ax",@progbits
	.align	128
        .global         _Z15matrix_multiplyPiS_S_
        .type           _Z15matrix_multiplyPiS_S_,@function
        .size           _Z15matrix_multiplyPiS_S_,(.L_x_1 - _Z15matrix_multiplyPiS_S_)
        .other          _Z15matrix_multiplyPiS_S_,@"STO_CUDA_ENTRY STV_DEFAULT"
_Z15matrix_multiplyPiS_S_:
.text._Z15matrix_multiplyPiS_S_:
[----:B------:R-:W-:Y:S01]  /*0000*/  LDC R1, c[0x0][0x37c] ;  /* 0x0000df00ff017b82 */ /* 0x000fe20000000800 */
[----:B------:R-:W0:Y:S07]  /*0010*/  S2R R9, SR_CTAID.Y ;  /* 0x0000000000097919 */ /* 0x000e2e0000002600 */
[----:B------:R-:W1:Y:S01]  /*0020*/  LDC.64 R2, c[0x0][0x390] ;  /* 0x0000e400ff027b82 */ /* 0x000e620000000a00 */
[----:B------:R-:W2:Y:S01]  /*0030*/  LDCU.64 UR4, c[0x0][0x358] ;  /* 0x00006b00ff0477ac */ /* 0x000ea20008000a00 */
[----:B------:R-:W3:Y:S06]  /*0040*/  S2R R0, SR_CTAID.X ;  /* 0x0000000000007919 */ /* 0x000eec0000002500 */
[----:B------:R-:W4:Y:S08]  /*0050*/  LDC.64 R4, c[0x0][0x380] ;  /* 0x0000e000ff047b82 */ /* 0x000f300000000a00 */
[----:B------:R-:W5:Y:S01]  /*0060*/  LDC.64 R6, c[0x0][0x388] ;  /* 0x0000e200ff067b82 */ /* 0x000f620000000a00 */
[----:B0-----:R-:W-:-:S04]  /*0070*/  IMAD R9, R9, 0xa, RZ ;  /* 0x0000000a09097824 */ /* 0x001fc800078e02ff */
[C---:B----4-:R-:W-:Y:S01]  /*0080*/  IMAD.WIDE.U32 R4, R9.reuse, 0x4, R4 ;  /* 0x0000000409047825 */ /* 0x050fe200078e0004 */
[----:B---3--:R-:W-:-:S03]  /*0090*/  IADD3 R11, PT, PT, R9, R0, RZ ;  /* 0x00000000090b7210 */ /* 0x008fc60007ffe0ff */
[----:B-----5:R-:W-:-:S04]  /*00a0*/  IMAD.WIDE.U32 R6, R0, 0x4, R6 ;  /* 0x0000000400067825 */ /* 0x020fc800078e0006 */
[----:B-1----:R-:W-:-:S05]  /*00b0*/  IMAD.WIDE.U32 R2, R11, 0x4, R2 ;  /* 0x000000040b027825 */ /* 0x002fca00078e0002 */
[----:B--2---:R-:W-:Y:S04]  /*00c0*/  STG.E desc[UR4][R2.64], RZ ;  /* 0x000000ff02007986 */ /* 0x004fe8000c101904 */
[----:B------:R-:W2:Y:S04]  /*00d0*/  LDG.E R0, desc[UR4][R4.64] ;  /* 0x0000000404007981 */ /* 0x000ea8000c1e1900 */
[----:B------:R-:W2:Y:S02]  /*00e0*/  LDG.E R9, desc[UR4][R6.64] ;  /* 0x0000000406097981 */ /* 0x000ea4000c1e1900 */
[----:B--2---:R-:W-:-:S05]  /*00f0*/  IMAD R9, R0, R9, RZ ;  /* 0x0000000900097224 */ /* 0x004fca00078e02ff */
[----:B------:R0:W-:Y:S04]  /*0100*/  STG.E desc[UR4][R2.64], R9 ;  /* 0x0000000902007986 */ /* 0x0001e8000c101904 */
[----:B------:R-:W2:Y:S04]  /*0110*/  LDG.E R0, desc[UR4][R4.64+0x4] ;  /* 0x0000040404007981 */ /* 0x000ea8000c1e1900 */
[----:B------:R-:W2:Y:S02]  /*0120*/  LDG.E R8, desc[UR4][R6.64+0x28] ;  /* 0x0000280406087981 */ /* 0x000ea4000c1e1900 */
[----:B--2---:R-:W-:-:S05]  /*0130*/  IMAD R11, R0, R8, R9 ;  /* 0x00000008000b7224 */ /* 0x004fca00078e0209 */
[----:B------:R1:W-:Y:S04]  /*0140*/  STG.E desc[UR4][R2.64], R11 ;  /* 0x0000000b02007986 */ /* 0x0003e8000c101904 */
[----:B------:R-:W2:Y:S04]  /*0150*/  LDG.E R0, desc[UR4][R4.64+0x8] ;  /* 0x0000080404007981 */ /* 0x000ea8000c1e1900 */
[----:B------:R-:W2:Y:S02]  /*0160*/  LDG.E R8, desc[UR4][R6.64+0x50] ;  /* 0x0000500406087981 */ /* 0x000ea4000c1e1900 */
[----:B--2---:R-:W-:-:S05]  /*0170*/  IMAD R13, R0, R8, R11 ;  /* 0x00000008000d7224 */ /* 0x004fca00078e020b */
[----:B------:R2:W-:Y:S04]  /*0180*/  STG.E desc[UR4][R2.64], R13 ;  /* 0x0000000d02007986 */ /* 0x0005e8000c101904 */
[----:B------:R-:W0:Y:S04]  /*0190*/  LDG.E R0, desc[UR4][R4.64+0xc] ;  /* 0x00000c0404007981 */ /* 0x000e28000c1e1900 */
[----:B------:R-:W0:Y:S02]  /*01a0*/  LDG.E R8, desc[UR4][R6.64+0x78] ;  /* 0x0000780406087981 */ /* 0x000e24000c1e1900 */
[----:B0-----:R-:W-:-:S05]  /*01b0*/  IMAD R9, R0, R8, R13 ;  /* 0x0000000800097224 */ /* 0x001fca00078e020d */
[----:B------:R0:W-:Y:S04]  /*01c0*/  STG.E desc[UR4][R2.64], R9 ;  /* 0x0000000902007986 */ /* 0x0001e8000c101904 */
[----:B------:R-:W1:Y:S04]  /*01d0*/  LDG.E R0, desc[UR4][R4.64+0x10] ;  /* 0x0000100404007981 */ /* 0x000e68000c1e1900 */
[----:B------:R-:W1:Y:S02]  /*01e0*/  LDG.E R8, desc[UR4][R6.64+0xa0] ;  /* 0x0000a00406087981 */ /* 0x000e64000c1e1900 */
[----:B-1----:R-:W-:-:S05]  /*01f0*/  IMAD R11, R0, R8, R9 ;  /* 0x00000008000b7224 */ /* 0x002fca00078e0209 */
        /* <DEDUP_REMOVED lines=12> */
[----:B------:R-:W-:Y:S04]  /*02c0*/  STG.E desc[UR4][R2.64], R11 ;  /* 0x0000000b02007986 */ /* 0x000fe8000c101904 */
[----:B------:R-:W2:Y:S04]  /*02d0*/  LDG.E R0, desc[UR4][R4.64+0x20] ;  /* 0x0000200404007981 */ /* 0x000ea8000c1e1900 */
[----:B------:R-:W2:Y:S02]  /*02e0*/  LDG.E R8, desc[UR4][R6.64+0x140] ;  /* 0x0001400406087981 */ /* 0x000ea4000c1e1900 */
[----:B--2---:R-:W-:-:S05]  /*02f0*/  IMAD R13, R0, R8, R11 ;  /* 0x00000008000d7224 */ /* 0x004fca00078e020b */
[----:B------:R-:W-:Y:S04]  /*0300*/  STG.E desc[UR4][R2.64], R13 ;  /* 0x0000000d02007986 */ /* 0x000fe8000c101904 */
[----:B------:R-:W0:Y:S04]  /*0310*/  LDG.E R0, desc[UR4][R4.64+0x24] ;  /* 0x0000240404007981 */ /* 0x000e28000c1e1900 */
[----:B------:R-:W0:Y:S02]  /*0320*/  LDG.E R8, desc[UR4][R6.64+0x168] ;  /* 0x0001680406087981 */ /* 0x000e24000c1e1900 */
[----:B0-----:R-:W-:-:S05]  /*0330*/  IMAD R9, R0, R8, R13 ;  /* 0x0000000800097224 */ /* 0x001fca00078e020d */
[----:B------:R-:W-:Y:S01]  /*0340*/  STG.E desc[UR4][R2.64], R9 ;  /* 0x0000000902007986 */ /* 0x000fe2000c101904 */
[----:B------:R-:W-:Y:S05]  /*0350*/  EXIT ;  /* 0x000000000000794d */ /* 0x000fea0003800000 */
.L_x_0:
[----:B------:R-:W-:-:S00]  /*0360*/  BRA `(.L_x_0) ;  /* 0xfffffffc00fc7947 */ /* 0x000fc0000383ffff */
[----:B------:R-:W-:-:S00]  /*0370*/  NOP ;  /* 0x0000000000007918 */ /* 0x000fc00000000000 */
        /* <DEDUP_REMOVED lines=8> */
.L_x_1:


//--------------------- .nv.shared.reserved.0     --------------------------
	.section	.nv.shared.reserved.0,"aw",@nobits
	.weak		__nv_reservedSMEM_offset_0_alias
	.size		__nv_reservedSMEM_offset_0_alias, 0, 64
	.other		__nv_reservedSMEM_offset_0_alias,@"STO_CUDA_RESERVED_SHARED STV_DEFAULT"
__nv_reservedSMEM_offset_0_alias:
	.zero		0
	.zero		64


//--------------------- .nv.constant0._Z15matrix_multiplyPiS_S_ --------------------------
	.section	.nv.constant0._Z15matrix_multiplyPiS_S_,"a",@progbits
	.sectionflags	@""
	.align	4
.nv.constant0._Z15matrix_multiplyPiS_S_:
	.zero		920


//--------------------- SYMBOLS --------------------------

	.type		.nv.reservedSmem.offset0,@object
	.size		.nv.reservedSmem.offset0,0x4
